//
// Generated by NVIDIA NVVM Compiler
//
// Compiler Build ID: CL-36424714
// Cuda compilation tools, release 13.0, V13.0.88
// Based on NVVM 20.0.0
//

.version 9.0
.target sm_100
.address_size 64

	// .globl	project_gaussians
.extern .func  (.param .b32 func_retval0) vprintf
(
	.param .b64 vprintf_param_0,
	.param .b64 vprintf_param_1
)
;
.global .align 1 .b8 $str[39] = {87, 97, 114, 110, 105, 110, 103, 58, 32, 112, 119, 32, 110, 101, 97, 114, 32, 122, 101, 114, 111, 32, 102, 111, 114, 32, 105, 100, 120, 32, 49, 48, 48, 58, 32, 37, 102, 10};

.visible .entry project_gaussians(
	.param .u64 .ptr .align 1 project_gaussians_param_0,
	.param .u64 .ptr .align 1 project_gaussians_param_1,
	.param .u64 .ptr .align 1 project_gaussians_param_2,
	.param .u64 .ptr .align 1 project_gaussians_param_3,
	.param .u64 .ptr .align 1 project_gaussians_param_4,
	.param .u64 .ptr .align 1 project_gaussians_param_5,
	.param .u64 .ptr .align 1 project_gaussians_param_6,
	.param .u64 .ptr .align 1 project_gaussians_param_7,
	.param .u32 project_gaussians_param_8
)
{
	.local .align 8 .b8 	__local_depot0[8];
	.reg .b64 	%SP;
	.reg .b64 	%SPL;
	.reg .pred 	%p<5>;
	.reg .b32 	%r<13>;
	.reg .b32 	%f<70>;
	.reg .b64 	%rd<31>;
	.reg .b64 	%fd<2>;

	mov.u64 	%SPL, __local_depot0;
	cvta.local.u64 	%SP, %SPL;
	ld.param.u64 	%rd4, [project_gaussians_param_1];
	ld.param.u64 	%rd5, [project_gaussians_param_3];
	ld.param.u64 	%rd6, [project_gaussians_param_4];
	ld.param.u64 	%rd7, [project_gaussians_param_5];
	ld.param.u64 	%rd8, [project_gaussians_param_6];
	ld.param.u64 	%rd9, [project_gaussians_param_7];
	ld.param.u32 	%r3, [project_gaussians_param_8];
	cvta.to.global.u64 	%rd1, %rd9;
	cvta.to.global.u64 	%rd2, %rd8;
	mov.u32 	%r4, %ctaid.x;
	mov.u32 	%r5, %ntid.x;
	mov.u32 	%r6, %tid.x;
	mad.lo.s32 	%r1, %r4, %r5, %r6;
	setp.ge.s32 	%p1, %r1, %r3;
	@%p1 bra 	$L__BB0_8;
	ld.param.u64 	%rd30, [project_gaussians_param_0];
	cvta.to.global.u64 	%rd10, %rd30;
	cvta.to.global.u64 	%rd11, %rd5;
	cvta.to.global.u64 	%rd12, %rd7;
	cvta.to.global.u64 	%rd13, %rd6;
	mul.lo.s32 	%r2, %r1, 3;
	mul.wide.s32 	%rd14, %r2, 4;
	add.s64 	%rd15, %rd10, %rd14;
	ld.global.f32 	%f1, [%rd15];
	ld.global.f32 	%f2, [%rd15+4];
	ld.global.f32 	%f3, [%rd15+8];
	ld.global.f32 	%f11, [%rd11];
	ld.global.f32 	%f12, [%rd11+16];
	mul.f32 	%f13, %f2, %f12;
	fma.rn.f32 	%f14, %f1, %f11, %f13;
	ld.global.f32 	%f15, [%rd11+32];
	fma.rn.f32 	%f16, %f3, %f15, %f14;
	ld.global.f32 	%f17, [%rd11+48];
	add.f32 	%f4, %f17, %f16;
	ld.global.f32 	%f18, [%rd11+4];
	ld.global.f32 	%f19, [%rd11+20];
	mul.f32 	%f20, %f2, %f19;
	fma.rn.f32 	%f21, %f1, %f18, %f20;
	ld.global.f32 	%f22, [%rd11+36];
	fma.rn.f32 	%f23, %f3, %f22, %f21;
	ld.global.f32 	%f24, [%rd11+52];
	add.f32 	%f5, %f24, %f23;
	ld.global.f32 	%f25, [%rd11+8];
	ld.global.f32 	%f26, [%rd11+24];
	mul.f32 	%f27, %f2, %f26;
	fma.rn.f32 	%f28, %f1, %f25, %f27;
	ld.global.f32 	%f29, [%rd11+40];
	fma.rn.f32 	%f30, %f3, %f29, %f28;
	ld.global.f32 	%f31, [%rd11+56];
	add.f32 	%f6, %f31, %f30;
	ld.global.f32 	%f32, [%rd11+12];
	ld.global.f32 	%f33, [%rd11+28];
	mul.f32 	%f34, %f2, %f33;
	fma.rn.f32 	%f35, %f1, %f32, %f34;
	ld.global.f32 	%f36, [%rd11+44];
	fma.rn.f32 	%f37, %f3, %f36, %f35;
	ld.global.f32 	%f38, [%rd11+60];
	add.f32 	%f7, %f38, %f37;
	neg.f32 	%f39, %f6;
	div.rn.f32 	%f40, %f39, %f7;
	mul.wide.s32 	%rd16, %r1, 4;
	add.s64 	%rd17, %rd12, %rd16;
	st.global.f32 	[%rd17], %f40;
	ld.global.f32 	%f41, [%rd13];
	ld.global.f32 	%f42, [%rd13+16];
	mul.f32 	%f43, %f5, %f42;
	fma.rn.f32 	%f44, %f4, %f41, %f43;
	ld.global.f32 	%f45, [%rd13+32];
	fma.rn.f32 	%f46, %f6, %f45, %f44;
	ld.global.f32 	%f47, [%rd13+48];
	fma.rn.f32 	%f8, %f7, %f47, %f46;
	ld.global.f32 	%f48, [%rd13+4];
	ld.global.f32 	%f49, [%rd13+20];
	mul.f32 	%f50, %f5, %f49;
	fma.rn.f32 	%f51, %f4, %f48, %f50;
	ld.global.f32 	%f52, [%rd13+36];
	fma.rn.f32 	%f53, %f6, %f52, %f51;
	ld.global.f32 	%f54, [%rd13+52];
	fma.rn.f32 	%f9, %f7, %f54, %f53;
	ld.global.f32 	%f55, [%rd13+12];
	ld.global.f32 	%f56, [%rd13+28];
	mul.f32 	%f57, %f5, %f56;
	fma.rn.f32 	%f58, %f4, %f55, %f57;
	ld.global.f32 	%f59, [%rd13+44];
	fma.rn.f32 	%f60, %f6, %f59, %f58;
	ld.global.f32 	%f61, [%rd13+60];
	fma.rn.f32 	%f10, %f7, %f61, %f60;
	setp.ne.s32 	%p2, %r1, 100;
	@%p2 bra 	$L__BB0_3;
	st.global.f32 	[%rd2], %f1;
	st.global.f32 	[%rd2+4], %f2;
	st.global.f32 	[%rd2+8], %f3;
	st.global.f32 	[%rd2+12], %f4;
	st.global.f32 	[%rd2+16], %f5;
	st.global.f32 	[%rd2+20], %f6;
	st.global.f32 	[%rd2+24], %f7;
	st.global.f32 	[%rd2+28], %f8;
	st.global.f32 	[%rd2+32], %f10;
$L__BB0_3:
	abs.f32 	%f62, %f10;
	setp.leu.f32 	%p3, %f62, 0f358637BD;
	@%p3 bra 	$L__BB0_5;
	div.rn.f32 	%f63, %f8, %f10;
	shl.b32 	%r11, %r1, 1;
	mul.wide.s32 	%rd24, %r11, 4;
	add.s64 	%rd25, %rd1, %rd24;
	st.global.f32 	[%rd25], %f63;
	div.rn.f32 	%f64, %f9, %f10;
	st.global.f32 	[%rd25+4], %f64;
	bra.uni 	$L__BB0_7;
$L__BB0_5:
	setp.ne.s32 	%p4, %r1, 100;
	shl.b32 	%r7, %r1, 1;
	mul.wide.s32 	%rd18, %r7, 4;
	add.s64 	%rd19, %rd1, %rd18;
	mov.b32 	%r8, 0;
	st.global.u32 	[%rd19], %r8;
	st.global.u32 	[%rd19+4], %r8;
	@%p4 bra 	$L__BB0_7;
	cvt.f64.f32 	%fd1, %f10;
	add.u64 	%rd20, %SP, 0;
	add.u64 	%rd21, %SPL, 0;
	st.local.f64 	[%rd21], %fd1;
	mov.u64 	%rd22, $str;
	cvta.global.u64 	%rd23, %rd22;
	{ // callseq 0, 0
	.param .b64 param0;
	st.param.b64 	[param0], %rd23;
	.param .b64 param1;
	st.param.b64 	[param1], %rd20;
	.param .b32 retval0;
	call.uni (retval0), 
	vprintf, 
	(
	param0, 
	param1
	);
	ld.param.b32 	%r9, [retval0];
	} // callseq 0
$L__BB0_7:
	cvta.to.global.u64 	%rd26, %rd4;
	add.s64 	%rd28, %rd26, %rd14;
	ld.global.f32 	%f65, [%rd28];
	ld.global.f32 	%f66, [%rd28+4];
	add.f32 	%f67, %f65, %f66;
	mul.f32 	%f68, %f67, 0f3F000000;
	mul.f32 	%f69, %f68, %f68;
	add.s64 	%rd29, %rd2, %rd14;
	st.global.f32 	[%rd29], %f69;
	mov.b32 	%r12, 0;
	st.global.u32 	[%rd29+4], %r12;
	st.global.f32 	[%rd29+8], %f69;
$L__BB0_8:
	ret;

}


// ===== COMPILED SASS (sm_100) =====

	.target	sm_100

	.elftype	@"ET_EXEC"


//--------------------- .note.nv.tkinfo           --------------------------
	.section	.note.nv.tkinfo,"",@"SHT_NOTE"
	.sectionflags	@"SHF_NOTE_NV_TKINFO"
	.tkinfo
        /*0018*/ 	.word	0x00000002
        /*0030*/ 	.string	""
        /*0030*/ 	.string	"ptxas"
        /*0030*/ 	.string	"Cuda compilation tools, release 13.0, V13.0.88"
        /*0030*/ 	.string	"Build cuda_13.0.r13.0/compiler.36424714_0"
        /*0030*/ 	.string	"-arch sm_100 -m 64 "



//--------------------- .note.nv.cuinfo           --------------------------
	.section	.note.nv.cuinfo,"",@"SHT_NOTE"
	.sectionflags	@"SHF_NOTE_NV_CUINFO"
        /*0018*/ 	.short	0x0002
        /*001a*/ 	.short	0x0064
        /*001c*/ 	.short	0x0082
	.zero		2


//--------------------- .nv.info                  --------------------------
	.section	.nv.info,"",@"SHT_CUDA_INFO"
	.align	4


	//----- nvinfo : EIATTR_REGCOUNT
	.align		4
        /*0000*/ 	.byte	0x04, 0x2f
        /*0002*/ 	.short	(.L_2 - .L_1)
	.align		4
.L_1:
        /*0004*/ 	.word	index@(project_gaussians)
        /*0008*/ 	.word	0x0000001f


	//----- nvinfo : EIATTR_FRAME_SIZE
	.align		4
.L_2:
        /*000c*/ 	.byte	0x04, 0x11
        /*000e*/ 	.short	(.L_4 - .L_3)
	.align		4
.L_3:
        /*0010*/ 	.word	index@($__internal_0_$__cuda_sm3x_div_rn_noftz_f32_slowpath)
        /*0014*/ 	.word	0x00000008


	//----- nvinfo : EIATTR_FRAME_SIZE
	.align		4
.L_4:
        /*0018*/ 	.byte	0x04, 0x11
        /*001a*/ 	.short	(.L_6 - .L_5)
	.align		4
.L_5:
        /*001c*/ 	.word	index@(project_gaussians)
        /*0020*/ 	.word	0x00000008


	//----- nvinfo : EIATTR_MIN_STACK_SIZE
	.align		4
.L_6:
        /*0024*/ 	.byte	0x04, 0x12
        /*0026*/ 	.short	(.L_8 - .L_7)
	.align		4
.L_7:
        /*0028*/ 	.word	index@(project_gaussians)
        /*002c*/ 	.word	0x00000008
.L_8:


//--------------------- .nv.compat                --------------------------
	.section	.nv.compat,"",@"SHT_CUDA_COMPAT_INFO"
	.align	4
        /*0000*/ 	.byte	0x02, 0x09, 0x00, 0x00, 0x02, 0x02, 0x01, 0x00, 0x02, 0x05, 0x05, 0x00, 0x03, 0x07, 0x01, 0x01
        /*0010*/ 	.byte	0x02, 0x03, 0x00, 0x00, 0x02, 0x06, 0x01, 0x00, 0x04, 0x0b, 0x08, 0x00, 0x01, 0x00, 0x00, 0x00
        /*0020*/ 	.byte	0x00, 0x00, 0x00, 0x00


//--------------------- .nv.info.project_gaussians --------------------------
	.section	.nv.info.project_gaussians,"",@"SHT_CUDA_INFO"
	.sectionflags	@""
	.align	4


	//----- nvinfo : EIATTR_CUDA_API_VERSION
	.align		4
        /*0000*/ 	.byte	0x04, 0x37
        /*0002*/ 	.short	(.L_10 - .L_9)
.L_9:
        /*0004*/ 	.word	0x00000082


	//----- nvinfo : EIATTR_KPARAM_INFO
	.align		4
.L_10:
        /*0008*/ 	.byte	0x04, 0x17
        /*000a*/ 	.short	(.L_12 - .L_11)
.L_11:
        /*000c*/ 	.word	0x00000000
        /*0010*/ 	.short	0x0008
        /*0012*/ 	.short	0x0040
        /*0014*/ 	.byte	0x00, 0xf0, 0x11, 0x00


	//----- nvinfo : EIATTR_KPARAM_INFO
	.align		4
.L_12:
        /*0018*/ 	.byte	0x04, 0x17
        /*001a*/ 	.short	(.L_14 - .L_13)
.L_13:
        /*001c*/ 	.word	0x00000000
        /*0020*/ 	.short	0x0007
        /*0022*/ 	.short	0x0038
        /*0024*/ 	.byte	0x00, 0xf5, 0x21, 0x00


	//----- nvinfo : EIATTR_KPARAM_INFO
	.align		4
.L_14:
        /*0028*/ 	.byte	0x04, 0x17
        /*002a*/ 	.short	(.L_16 - .L_15)
.L_15:
        /*002c*/ 	.word	0x00000000
        /*0030*/ 	.short	0x0006
        /*0032*/ 	.short	0x0030
        /*0034*/ 	.byte	0x00, 0xf5, 0x21, 0x00


	//----- nvinfo : EIATTR_KPARAM_INFO
	.align		4
.L_16:
        /*0038*/ 	.byte	0x04, 0x17
        /*003a*/ 	.short	(.L_18 - .L_17)
.L_17:
        /*003c*/ 	.word	0x00000000
        /*0040*/ 	.short	0x0005
        /*0042*/ 	.short	0x0028
        /*0044*/ 	.byte	0x00, 0xf5, 0x21, 0x00


	//----- nvinfo : EIATTR_KPARAM_INFO
	.align		4
.L_18:
        /*0048*/ 	.byte	0x04, 0x17
        /*004a*/ 	.short	(.L_20 - .L_19)
.L_19:
        /*004c*/ 	.word	0x00000000
        /*0050*/ 	.short	0x0004
        /*0052*/ 	.short	0x0020
        /*0054*/ 	.byte	0x00, 0xf5, 0x21, 0x00


	//----- nvinfo : EIATTR_KPARAM_INFO
	.align		4
.L_20:
        /*0058*/ 	.byte	0x04, 0x17
        /*005a*/ 	.short	(.L_22 - .L_21)
.L_21:
        /*005c*/ 	.word	0x00000000
        /*0060*/ 	.short	0x0003
        /*0062*/ 	.short	0x0018
        /*0064*/ 	.byte	0x00, 0xf5, 0x21, 0x00


	//----- nvinfo : EIATTR_KPARAM_INFO
	.align		4
.L_22:
        /*0068*/ 	.byte	0x04, 0x17
        /*006a*/ 	.short	(.L_24 - .L_23)
.L_23:
        /*006c*/ 	.word	0x00000000
        /*0070*/ 	.short	0x0002
        /*0072*/ 	.short	0x0010
        /*0074*/ 	.byte	0x00, 0xf5, 0x21, 0x00


	//----- nvinfo : EIATTR_KPARAM_INFO
	.align		4
.L_24:
        /*0078*/ 	.byte	0x04, 0x17
        /*007a*/ 	.short	(.L_26 - .L_25)
.L_25:
        /*007c*/ 	.word	0x00000000
        /*0080*/ 	.short	0x0001
        /*0082*/ 	.short	0x0008
        /*0084*/ 	.byte	0x00, 0xf5, 0x21, 0x00


	//----- nvinfo : EIATTR_KPARAM_INFO
	.align		4
.L_26:
        /*0088*/ 	.byte	0x04, 0x17
        /*008a*/ 	.short	(.L_28 - .L_27)
.L_27:
        /*008c*/ 	.word	0x00000000
        /*0090*/ 	.short	0x0000
        /*0092*/ 	.short	0x0000
        /*0094*/ 	.byte	0x00, 0xf5, 0x21, 0x00


	//----- nvinfo : EIATTR_SPARSE_MMA_MASK
	.align		4
.L_28:
        /*0098*/ 	.byte	0x03, 0x50
        /*009a*/ 	.short	0x0000


	//----- nvinfo : EIATTR_MAXREG_COUNT
	.align		4
        /*009c*/ 	.byte	0x03, 0x1b
        /*009e*/ 	.short	0x00ff


	//----- nvinfo : EIATTR_EXTERNS
	.align		4
        /*00a0*/ 	.byte	0x04, 0x0f
        /*00a2*/ 	.short	(.L_30 - .L_29)


	//   ....[0]....
	.align		4
.L_29:
        /*00a4*/ 	.word	index@(vprintf)


	//----- nvinfo : EIATTR_MERCURY_ISA_VERSION
	.align		4
.L_30:
        /*00a8*/ 	.byte	0x03, 0x5f
        /*00aa*/ 	.short	0x0101


	//----- nvinfo : EIATTR_VRC_CTA_INIT_COUNT
	.align		4
        /*00ac*/ 	.byte	0x02, 0x4a
	.zero		1
	.zero		1


	//----- nvinfo : EIATTR_SYSCALL_OFFSETS
	.align		4
        /*00b0*/ 	.byte	0x04, 0x46
        /*00b2*/ 	.short	(.L_32 - .L_31)


	//   ....[0]....
.L_31:
        /*00b4*/ 	.word	0x000009f0


	//----- nvinfo : EIATTR_EXIT_INSTR_OFFSETS
	.align		4
.L_32:
        /*00b8*/ 	.byte	0x04, 0x1c
        /*00ba*/ 	.short	(.L_34 - .L_33)


	//   ....[0]....
.L_33:
        /*00bc*/ 	.word	0x000000c0


	//   ....[1]....
        /*00c0*/ 	.word	0x00000ad0


	//----- nvinfo : EIATTR_CRS_STACK_SIZE
	.align		4
.L_34:
        /*00c4*/ 	.byte	0x04, 0x1e
        /*00c6*/ 	.short	(.L_36 - .L_35)
.L_35:
        /*00c8*/ 	.word	0x00000000


	//----- nvinfo : EIATTR_CBANK_PARAM_SIZE
	.align		4
.L_36:
        /*00cc*/ 	.byte	0x03, 0x19
        /*00ce*/ 	.short	0x0044


	//----- nvinfo : EIATTR_PARAM_CBANK
	.align		4
        /*00d0*/ 	.byte	0x04, 0x0a
        /*00d2*/ 	.short	(.L_38 - .L_37)
	.align		4
.L_37:
        /*00d4*/ 	.word	index@(.nv.constant0.project_gaussians)
        /*00d8*/ 	.short	0x0380
        /*00da*/ 	.short	0x0044


	//----- nvinfo : EIATTR_SW_WAR
	.align		4
.L_38:
        /*00dc*/ 	.byte	0x04, 0x36
        /*00de*/ 	.short	(.L_40 - .L_39)
.L_39:
        /*00e0*/ 	.word	0x00000008
.L_40:


//--------------------- .nv.callgraph             --------------------------
	.section	.nv.callgraph,"",@"SHT_CUDA_CALLGRAPH"
	.align	4
	.sectionentsize	8
	.align		4
        /*0000*/ 	.word	0x00000000
	.align		4
        /*0004*/ 	.word	0xffffffff
	.align		4
        /*0008*/ 	.word	index@(project_gaussians)
	.align		4
        /*000c*/ 	.word	index@(vprintf)
	.align		4
        /*0010*/ 	.word	0x00000000
	.align		4
        /*0014*/ 	.word	0xfffffffe
	.align		4
        /*0018*/ 	.word	0x00000000
	.align		4
        /*001c*/ 	.word	0xfffffffd
	.align		4
        /*0020*/ 	.word	0x00000000
	.align		4
        /*0024*/ 	.word	0xfffffffc


//--------------------- .nv.constant4             --------------------------
	.section	.nv.constant4,"a",@progbits
	.align	8
	.align		8
.nv.constant4:
        /*0000*/ 	.dword	vprintf
	.align		8
        /*0008*/ 	.dword	$str


//--------------------- .text.project_gaussians   --------------------------
	.section	.text.project_gaussians,"ax",@progbits
	.align	128
        .global         project_gaussians
        .type           project_gaussians,@function
        .size           project_gaussians,(.L_x_23 - project_gaussians)
        .other          project_gaussians,@"STO_CUDA_ENTRY STV_DEFAULT"
project_gaussians:
.text.project_gaussians:
[----:B------:R-:W0:Y:S01]  /*0000*/  LDC R1, c[0x0][0x37c] ;  /* 0x0000df00ff017b82 */ /* 0x000e220000000800 */
[----:B------:R-:W1:Y:S01]  /*0010*/  S2R R3, SR_TID.X ;  /* 0x0000000000037919 */ /* 0x000e620000002100 */
[----:B------:R-:W2:Y:S06]  /*0020*/  LDCU UR5, c[0x0][0x2fc] ;  /* 0x00005f80ff0577ac */ /* 0x000eac0008000800 */
[----:B------:R-:W1:Y:S01]  /*0030*/  S2UR UR6, SR_CTAID.X ;  /* 0x00000000000679c3 */ /* 0x000e620000002500 */
[----:B0-----:R-:W-:Y:S01]  /*0040*/  IADD3 R1, PT, PT, R1, -0x8, RZ ;  /* 0xfffffff801017810 */ /* 0x001fe20007ffe0ff */
[----:B------:R-:W0:Y:S01]  /*0050*/  LDCU UR7, c[0x0][0x3c0] ;  /* 0x00007800ff0777ac */ /* 0x000e220008000800 */
[----:B------:R-:W3:Y:S05]  /*0060*/  LDCU UR4, c[0x0][0x2f8] ;  /* 0x00005f00ff0477ac */ /* 0x000eea0008000800 */
[----:B------:R-:W1:Y:S01]  /*0070*/  LDC R8, c[0x0][0x360] ;  /* 0x0000d800ff087b82 */ /* 0x000e620000000800 */
[----:B---3--:R-:W-:-:S04]  /*0080*/  IADD3 R6, P1, PT, R1, UR4, RZ ;  /* 0x0000000401067c10 */ /* 0x008fc8000ff3e0ff */
[----:B--2---:R-:W-:Y:S01]  /*0090*/  IADD3.X R7, PT, PT, RZ, UR5, RZ, P1, !PT ;  /* 0x00000005ff077c10 */ /* 0x004fe20008ffe4ff */
[----:B-1----:R-:W-:-:S05]  /*00a0*/  IMAD R8, R8, UR6, R3 ;  /* 0x0000000608087c24 */ /* 0x002fca000f8e0203 */
[----:B0-----:R-:W-:-:S13]  /*00b0*/  ISETP.GE.AND P0, PT, R8, UR7, PT ;  /* 0x0000000708007c0c */ /* 0x001fda000bf06270 */
[----:B------:R-:W-:Y:S05]  /*00c0*/  @P0 EXIT ;  /* 0x000000000000094d */ /* 0x000fea0003800000 */
[----:B------:R-:W0:Y:S01]  /*00d0*/  LDC.64 R24, c[0x0][0x380] ;  /* 0x0000e000ff187b82 */ /* 0x000e220000000a00 */
[----:B------:R-:W1:Y:S01]  /*00e0*/  LDCU.64 UR36, c[0x0][0x358] ;  /* 0x00006b00ff2477ac */ /* 0x000e620008000a00 */
[----:B------:R-:W-:-:S06]  /*00f0*/  IMAD R16, R8, 0x3, RZ ;  /* 0x0000000308107824 */ /* 0x000fcc00078e02ff */
[----:B------:R-:W2:Y:S01]  /*0100*/  LDC.64 R4, c[0x0][0x398] ;  /* 0x0000e600ff047b82 */ /* 0x000ea20000000a00 */
[----:B0-----:R-:W-:-:S05]  /*0110*/  IMAD.WIDE R24, R16, 0x4, R24 ;  /* 0x0000000410187825 */ /* 0x001fca00078e0218 */
[----:B-1----:R-:W3:Y:S04]  /*0120*/  LDG.E R3, desc[UR36][R24.64+0x4] ;  /* 0x0000042418037981 */ /* 0x002ee8000c1e1900 */
[----:B--2---:R-:W3:Y:S04]  /*0130*/  LDG.E R28, desc[UR36][R4.64+0x1c] ;  /* 0x00001c24041c7981 */ /* 0x004ee8000c1e1900 */
[----:B------:R-:W2:Y:S04]  /*0140*/  LDG.E R26, desc[UR36][R4.64+0xc] ;  /* 0x00000c24041a7981 */ /* 0x000ea8000c1e1900 */
[----:B------:R-:W2:Y:S04]  /*0150*/  LDG.E R9, desc[UR36][R24.64] ;  /* 0x0000002418097981 */ /* 0x000ea8000c1e1900 */
[----:B------:R-:W4:Y:S04]  /*0160*/  LDG.E R10, desc[UR36][R24.64+0x8] ;  /* 0x00000824180a7981 */ /* 0x000f28000c1e1900 */
[----:B------:R-:W4:Y:S04]  /*0170*/  LDG.E R23, desc[UR36][R4.64+0x2c] ;  /* 0x00002c2404177981 */ /* 0x000f28000c1e1900 */
[----:B------:R-:W5:Y:S04]  /*0180*/  LDG.E R27, desc[UR36][R4.64+0x3c] ;  /* 0x00003c24041b7981 */ /* 0x000f68000c1e1900 */
        /* <DEDUP_REMOVED lines=11> */
[----:B------:R0:W5:Y:S01]  /*0240*/  LDG.E R17, desc[UR36][R4.64+0x34] ;  /* 0x0000342404117981 */ /* 0x000162000c1e1900 */
[----:B------:R-:W-:Y:S01]  /*0250*/  BSSY.RECONVERGENT B0, `(.L_x_0) ;  /* 0x000001d000007945 */ /* 0x000fe20003800200 */
[----:B---3--:R-:W-:-:S04]  /*0260*/  FMUL R28, R3, R28 ;  /* 0x0000001c031c7220 */ /* 0x008fc80000400000 */
[----:B--2---:R-:W-:-:S04]  /*0270*/  FFMA R11, R9, R26, R28 ;  /* 0x0000001a090b7223 */ /* 0x004fc8000000001c */
[----:B----4-:R-:W-:-:S04]  /*0280*/  FFMA R11, R10, R23, R11 ;  /* 0x000000170a0b7223 */ /* 0x010fc8000000000b */
[----:B-----5:R-:W-:-:S04]  /*0290*/  FADD R11, R11, R27 ;  /* 0x0000001b0b0b7221 */ /* 0x020fc80000000000 */
[----:B------:R-:W1:Y:S01]  /*02a0*/  MUFU.RCP R24, R11 ;  /* 0x0000000b00187308 */ /* 0x000e620000001000 */
[----:B------:R-:W-:-:S04]  /*02b0*/  FMUL R22, R3, R22 ;  /* 0x0000001603167220 */ /* 0x000fc80000400000 */
[----:B------:R-:W-:-:S04]  /*02c0*/  FFMA R23, R9, R20, R22 ;  /* 0x0000001409177223 */ /* 0x000fc80000000016 */
[----:B------:R-:W-:-:S04]  /*02d0*/  FFMA R23, R10, R21, R23 ;  /* 0x000000150a177223 */ /* 0x000fc80000000017 */
[----:B------:R-:W-:-:S04]  /*02e0*/  FADD R0, R23, R0 ;  /* 0x0000000017007221 */ /* 0x000fc80000000000 */
[----:B------:R-:W2:Y:S01]  /*02f0*/  FCHK P0, -R0, R11 ;  /* 0x0000000b00007302 */ /* 0x000ea20000000100 */
[----:B-1----:R-:W-:Y:S01]  /*0300*/  FFMA R25, -R11, R24, 1 ;  /* 0x3f8000000b197423 */ /* 0x002fe20000000118 */
[C---:B------:R-:W-:Y:S01]  /*0310*/  FMUL R18, R3.reuse, R18 ;  /* 0x0000001203127220 */ /* 0x040fe20000400000 */
[----:B------:R-:W-:Y:S02]  /*0320*/  FMUL R21, R3, R14 ;  /* 0x0000000e03157220 */ /* 0x000fe40000400000 */
[----:B------:R-:W-:Y:S01]  /*0330*/  FFMA R25, R24, R25, R24 ;  /* 0x0000001918197223 */ /* 0x000fe20000000018 */
[----:B0-----:R-:W-:-:S03]  /*0340*/  FFMA R5, R9, R12, R18 ;  /* 0x0000000c09057223 */ /* 0x001fc60000000012 */
[----:B------:R-:W-:Y:S01]  /*0350*/  FFMA R12, -R0, R25, RZ ;  /* 0x00000019000c7223 */ /* 0x000fe200000001ff */
[----:B------:R-:W-:Y:S01]  /*0360*/  FFMA R4, R9, R2, R21 ;  /* 0x0000000209047223 */ /* 0x000fe20000000015 */
[C---:B------:R-:W-:Y:S02]  /*0370*/  FFMA R2, R10.reuse, R19, R5 ;  /* 0x000000130a027223 */ /* 0x040fe40000000005 */
[----:B------:R-:W-:Y:S01]  /*0380*/  FFMA R5, -R11, R12, -R0 ;  /* 0x0000000c0b057223 */ /* 0x000fe20000000900 */
[----:B------:R-:W-:-:S03]  /*0390*/  FFMA R4, R10, R13, R4 ;  /* 0x0000000d0a047223 */ /* 0x000fc60000000004 */
[----:B------:R-:W-:Y:S01]  /*03a0*/  FFMA R21, R25, R5, R12 ;  /* 0x0000000519157223 */ /* 0x000fe2000000000c */
[----:B------:R-:W-:Y:S01]  /*03b0*/  FADD R15, R2, R15 ;  /* 0x0000000f020f7221 */ /* 0x000fe20000000000 */
[----:B------:R-:W-:Y:S01]  /*03c0*/  FADD R17, R4, R17 ;  /* 0x0000001104117221 */ /* 0x000fe20000000000 */
[----:B--2---:R-:W-:Y:S06]  /*03d0*/  @!P0 BRA `(.L_x_1) ;  /* 0x0000000000108947 */ /* 0x004fec0003800000 */
[----:B------:R-:W-:Y:S01]  /*03e0*/  FADD R5, -R0, -RZ ;  /* 0x800000ff00057221 */ /* 0x000fe20000000100 */
[----:B------:R-:W-:Y:S01]  /*03f0*/  IMAD.MOV.U32 R2, RZ, RZ, R11 ;  /* 0x000000ffff027224 */ /* 0x000fe200078e000b */
[----:B------:R-:W-:-:S07]  /*0400*/  MOV R12, 0x420 ;  /* 0x00000420000c7802 */ /* 0x000fce0000000f00 */
[----:B------:R-:W-:Y:S05]  /*0410*/  CALL.REL.NOINC `($__internal_0_$__cuda_sm3x_div_rn_noftz_f32_slowpath) ;  /* 0x0000000400b07944 */ /* 0x000fea0003c00000 */
.L_x_1:
[----:B------:R-:W-:Y:S05]  /*0420*/  BSYNC.RECONVERGENT B0 ;  /* 0x0000000000007941 */ /* 0x000fea0003800200 */
.L_x_0:
[----:B------:R-:W0:Y:S08]  /*0430*/  LDC.64 R24, c[0x0][0x3a8] ;  /* 0x0000ea00ff187b82 */ /* 0x000e300000000a00 */
[----:B------:R-:W1:Y:S01]  /*0440*/  LDC.64 R4, c[0x0][0x3a0] ;  /* 0x0000e800ff047b82 */ /* 0x000e620000000a00 */
[----:B0-----:R-:W-:-:S05]  /*0450*/  IMAD.WIDE R24, R8, 0x4, R24 ;  /* 0x0000000408187825 */ /* 0x001fca00078e0218 */
[----:B------:R0:W-:Y:S04]  /*0460*/  STG.E desc[UR36][R24.64], R21 ;  /* 0x0000001518007986 */ /* 0x0001e8000c101924 */
[----:B-1----:R-:W2:Y:S04]  /*0470*/  LDG.E R28, desc[UR36][R4.64+0x1c] ;  /* 0x00001c24041c7981 */ /* 0x002ea8000c1e1900 */
[----:B------:R-:W0:Y:S04]  /*0480*/  LDG.E R26, desc[UR36][R4.64+0xc] ;  /* 0x00000c24041a7981 */ /* 0x000e28000c1e1900 */
[----:B------:R-:W3:Y:S04]  /*0490*/  LDG.E R2, desc[UR36][R4.64+0x10] ;  /* 0x0000102404027981 */ /* 0x000ee8000c1e1900 */
[----:B------:R-:W4:Y:S04]  /*04a0*/  LDG.E R23, desc[UR36][R4.64+0x2c] ;  /* 0x00002c2404177981 */ /* 0x000f28000c1e1900 */
[----:B------:R-:W4:Y:S04]  /*04b0*/  LDG.E R22, desc[UR36][R4.64] ;  /* 0x0000002404167981 */ /* 0x000f28000c1e1900 */
[----:B------:R-:W4:Y:S04]  /*04c0*/  LDG.E R20, desc[UR36][R4.64+0x14] ;  /* 0x0000142404147981 */ /* 0x000f28000c1e1900 */
[----:B------:R-:W4:Y:S04]  /*04d0*/  LDG.E R27, desc[UR36][R4.64+0x3c] ;  /* 0x00003c24041b7981 */ /* 0x000f28000c1e1900 */
[----:B------:R-:W4:Y:S04]  /*04e0*/  LDG.E R18, desc[UR36][R4.64+0x4] ;  /* 0x0000042404127981 */ /* 0x000f28000c1e1900 */
[----:B------:R-:W4:Y:S04]  /*04f0*/  LDG.E R19, desc[UR36][R4.64+0x20] ;  /* 0x0000202404137981 */ /* 0x000f28000c1e1900 */
[----:B------:R-:W4:Y:S04]  /*0500*/  LDG.E R13, desc[UR36][R4.64+0x24] ;  /* 0x00002424040d7981 */ /* 0x000f28000c1e1900 */
[----:B------:R-:W4:Y:S01]  /*0510*/  LDG.E R12, desc[UR36][R4.64+0x30] ;  /* 0x00003024040c7981 */ /* 0x000f22000c1e1900 */
[----:B------:R-:W-:Y:S01]  /*0520*/  ISETP.NE.AND P0, PT, R8, 0x64, PT ;  /* 0x000000640800780c */ /* 0x000fe20003f05270 */
[----:B------:R-:W-:Y:S02]  /*0530*/  BSSY.RECONVERGENT B0, `(.L_x_2) ;  /* 0x0000019000007945 */ /* 0x000fe40003800200 */
[----:B------:R1:W5:Y:S01]  /*0540*/  LDG.E R14, desc[UR36][R4.64+0x34] ;  /* 0x00003424040e7981 */ /* 0x000362000c1e1900 */
[----:B--2---:R-:W-:-:S04]  /*0550*/  FMUL R28, R17, R28 ;  /* 0x0000001c111c7220 */ /* 0x004fc80000400000 */
[----:B0-----:R-:W-:Y:S01]  /*0560*/  FFMA R21, R15, R26, R28 ;  /* 0x0000001a0f157223 */ /* 0x001fe2000000001c */
[----:B---3--:R-:W-:-:S03]  /*0570*/  FMUL R24, R17, R2 ;  /* 0x0000000211187220 */ /* 0x008fc60000400000 */
[C---:B----4-:R-:W-:Y:S01]  /*0580*/  FFMA R26, R0.reuse, R23, R21 ;  /* 0x00000017001a7223 */ /* 0x050fe20000000015 */
[----:B------:R-:W-:Y:S01]  /*0590*/  FFMA R21, R15, R22, R24 ;  /* 0x000000160f157223 */ /* 0x000fe20000000018 */
[----:B------:R-:W-:Y:S02]  /*05a0*/  FMUL R20, R17, R20 ;  /* 0x0000001411147220 */ /* 0x000fe40000400000 */
[----:B------:R-:W-:Y:S02]  /*05b0*/  FFMA R2, R11, R27, R26 ;  /* 0x0000001b0b027223 */ /* 0x000fe4000000001a */
[----:B------:R-:W-:Y:S01]  /*05c0*/  FFMA R18, R15, R18, R20 ;  /* 0x000000120f127223 */ /* 0x000fe20000000014 */
[----:B-1----:R-:W-:Y:S02]  /*05d0*/  FFMA R4, R0, R19, R21 ;  /* 0x0000001300047223 */ /* 0x002fe40000000015 */
[----:B------:R-:W-:Y:S01]  /*05e0*/  FSETP.GT.AND P1, PT, |R2|, 9.9999999747524270788e-07, PT ;  /* 0x358637bd0200780b */ /* 0x000fe20003f24200 */
[----:B------:R-:W-:Y:S01]  /*05f0*/  FFMA R18, R0, R13, R18 ;  /* 0x0000000d00127223 */ /* 0x000fe20000000012 */
[----:B------:R-:W-:Y:S01]  /*0600*/  FFMA R5, R11, R12, R4 ;  /* 0x0000000c0b057223 */ /* 0x000fe20000000004 */
[----:B------:R-:W-:Y:S10]  /*0610*/  @P0 BRA `(.L_x_3) ;  /* 0x0000000000280947 */ /* 0x000ff40003800000 */
[----:B------:R-:W0:Y:S02]  /*0620*/  LDC.64 R12, c[0x0][0x3b0] ;  /* 0x0000ec00ff0c7b82 */ /* 0x000e240000000a00 */
[----:B0-----:R0:W-:Y:S04]  /*0630*/  STG.E desc[UR36][R12.64], R9 ;  /* 0x000000090c007986 */ /* 0x0011e8000c101924 */
[----:B------:R0:W-:Y:S04]  /*0640*/  STG.E desc[UR36][R12.64+0x4], R3 ;  /* 0x000004030c007986 */ /* 0x0001e8000c101924 */
[----:B------:R0:W-:Y:S04]  /*0650*/  STG.E desc[UR36][R12.64+0x8], R10 ;  /* 0x0000080a0c007986 */ /* 0x0001e8000c101924 */
[----:B------:R0:W-:Y:S04]  /*0660*/  STG.E desc[UR36][R12.64+0xc], R15 ;  /* 0x00000c0f0c007986 */ /* 0x0001e8000c101924 */
[----:B------:R0:W-:Y:S04]  /*0670*/  STG.E desc[UR36][R12.64+0x10], R17 ;  /* 0x000010110c007986 */ /* 0x0001e8000c101924 */
[----:B------:R0:W-:Y:S04]  /*0680*/  STG.E desc[UR36][R12.64+0x14], R0 ;  /* 0x000014000c007986 */ /* 0x0001e8000c101924 */
[----:B------:R0:W-:Y:S04]  /*0690*/  STG.E desc[UR36][R12.64+0x18], R11 ;  /* 0x0000180b0c007986 */ /* 0x0001e8000c101924 */
[----:B------:R0:W-:Y:S04]  /*06a0*/  STG.E desc[UR36][R12.64+0x1c], R5 ;  /* 0x00001c050c007986 */ /* 0x0001e8000c101924 */
[----:B------:R0:W-:Y:S02]  /*06b0*/  STG.E desc[UR36][R12.64+0x20], R2 ;  /* 0x000020020c007986 */ /* 0x0001e4000c101924 */
.L_x_3:
[----:B------:R-:W-:Y:S05]  /*06c0*/  BSYNC.RECONVERGENT B0 ;  /* 0x0000000000007941 */ /* 0x000fea0003800200 */
.L_x_2:
[----:B------:R-:W-:Y:S01]  /*06d0*/  BSSY.RECONVERGENT B6, `(.L_x_4) ;  /* 0x0000033000067945 */ /* 0x000fe20003800200 */
[----:B0----5:R-:W-:-:S03]  /*06e0*/  FFMA R3, R11, R14, R18 ;  /* 0x0000000e0b037223 */ /* 0x021fc60000000012 */
[----:B------:R-:W-:Y:S05]  /*06f0*/  @!P1 BRA `(.L_x_5) ;  /* 0x0000000000849947 */ /* 0x000fea0003800000 */
[----:B------:R-:W0:Y:S01]  /*0700*/  MUFU.RCP R7, R2 ;  /* 0x0000000200077308 */ /* 0x000e220000001000 */
[----:B------:R-:W-:Y:S07]  /*0710*/  BSSY.RECONVERGENT B0, `(.L_x_6) ;  /* 0x000000b000007945 */ /* 0x000fee0003800200 */
[----:B------:R-:W1:Y:S01]  /*0720*/  FCHK P0, R5, R2 ;  /* 0x0000000205007302 */ /* 0x000e620000000000 */
[----:B0-----:R-:W-:-:S04]  /*0730*/  FFMA R0, -R2, R7, 1 ;  /* 0x3f80000002007423 */ /* 0x001fc80000000107 */
[----:B------:R-:W-:-:S04]  /*0740*/  FFMA R0, R7, R0, R7 ;  /* 0x0000000007007223 */ /* 0x000fc80000000007 */
[----:B------:R-:W-:-:S04]  /*0750*/  FFMA R7, R5, R0, RZ ;  /* 0x0000000005077223 */ /* 0x000fc800000000ff */
[----:B------:R-:W-:-:S04]  /*0760*/  FFMA R4, -R2, R7, R5 ;  /* 0x0000000702047223 */ /* 0x000fc80000000105 */
[----:B------:R-:W-:Y:S01]  /*0770*/  FFMA R9, R0, R4, R7 ;  /* 0x0000000400097223 */ /* 0x000fe20000000007 */
[----:B-1----:R-:W-:Y:S06]  /*0780*/  @!P0 BRA `(.L_x_7) ;  /* 0x00000000000c8947 */ /* 0x002fec0003800000 */
[----:B------:R-:W-:-:S07]  /*0790*/  MOV R12, 0x7b0 ;  /* 0x000007b0000c7802 */ /* 0x000fce0000000f00 */
[----:B------:R-:W-:Y:S05]  /*07a0*/  CALL.REL.NOINC `($__internal_0_$__cuda_sm3x_div_rn_noftz_f32_slowpath) ;  /* 0x0000000000cc7944 */ /* 0x000fea0003c00000 */
[----:B------:R-:W-:-:S07]  /*07b0*/  MOV R9, R21 ;  /* 0x0000001500097202 */ /* 0x000fce0000000f00 */
.L_x_7:
[----:B------:R-:W-:Y:S05]  /*07c0*/  BSYNC.RECONVERGENT B0 ;  /* 0x0000000000007941 */ /* 0x000fea0003800200 */
.L_x_6:
[----:B------:R-:W0:Y:S01]  /*07d0*/  LDC.64 R6, c[0x0][0x3b8] ;  /* 0x0000ee00ff067b82 */ /* 0x000e220000000a00 */
[----:B------:R-:W1:Y:S01]  /*07e0*/  MUFU.RCP R11, R2 ;  /* 0x00000002000b7308 */ /* 0x000e620000001000 */
[----:B------:R-:W-:Y:S01]  /*07f0*/  SHF.L.U32 R5, R8, 0x1, RZ ;  /* 0x0000000108057819 */ /* 0x000fe200000006ff */
[----:B------:R-:W-:Y:S06]  /*0800*/  BSSY.RECONVERGENT B0, `(.L_x_8) ;  /* 0x000000e000007945 */ /* 0x000fec0003800200 */
[----:B------:R-:W2:Y:S01]  /*0810*/  FCHK P0, R3, R2 ;  /* 0x0000000203007302 */ /* 0x000ea20000000000 */
[----:B-1----:R-:W-:-:S04]  /*0820*/  FFMA R0, -R2, R11, 1 ;  /* 0x3f80000002007423 */ /* 0x002fc8000000010b */
[----:B------:R-:W-:Y:S01]  /*0830*/  FFMA R11, R11, R0, R11 ;  /* 0x000000000b0b7223 */ /* 0x000fe2000000000b */
[----:B0-----:R-:W-:-:S04]  /*0840*/  IMAD.WIDE R6, R5, 0x4, R6 ;  /* 0x0000000405067825 */ /* 0x001fc800078e0206 */
[----:B------:R-:W-:Y:S01]  /*0850*/  FFMA R0, R3, R11, RZ ;  /* 0x0000000b03007223 */ /* 0x000fe200000000ff */
[----:B------:R0:W-:Y:S03]  /*0860*/  STG.E desc[UR36][R6.64], R9 ;  /* 0x0000000906007986 */ /* 0x0001e6000c101924 */
[----:B------:R-:W-:-:S04]  /*0870*/  FFMA R5, -R2, R0, R3 ;  /* 0x0000000002057223 */ /* 0x000fc80000000103 */
[----:B------:R-:W-:Y:S01]  /*0880*/  FFMA R5, R11, R5, R0 ;  /* 0x000000050b057223 */ /* 0x000fe20000000000 */
[----:B--2---:R-:W-:Y:S06]  /*0890*/  @!P0 BRA `(.L_x_9) ;  /* 0x0000000000108947 */ /* 0x004fec0003800000 */
[----:B------:R-:W-:Y:S01]  /*08a0*/  IMAD.MOV.U32 R5, RZ, RZ, R3 ;  /* 0x000000ffff057224 */ /* 0x000fe200078e0003 */
[----:B------:R-:W-:-:S07]  /*08b0*/  MOV R12, 0x8d0 ;  /* 0x000008d0000c7802 */ /* 0x000fce0000000f00 */
[----:B0-----:R-:W-:Y:S05]  /*08c0*/  CALL.REL.NOINC `($__internal_0_$__cuda_sm3x_div_rn_noftz_f32_slowpath) ;  /* 0x0000000000847944 */ /* 0x001fea0003c00000 */
[----:B------:R-:W-:-:S07]  /*08d0*/  MOV R5, R21 ;  /* 0x0000001500057202 */ /* 0x000fce0000000f00 */
.L_x_9:
[----:B------:R-:W-:Y:S05]  /*08e0*/  BSYNC.RECONVERGENT B0 ;  /* 0x0000000000007941 */ /* 0x000fea0003800200 */
.L_x_8:
[----:B------:R1:W-:Y:S01]  /*08f0*/  STG.E desc[UR36][R6.64+0x4], R5 ;  /* 0x0000040506007986 */ /* 0x0003e2000c101924 */
[----:B------:R-:W-:Y:S05]  /*0900*/  BRA `(.L_x_10) ;  /* 0x00000000003c7947 */ /* 0x000fea0003800000 */
.L_x_5:
[----:B------:R-:W0:Y:S01]  /*0910*/  LDC.64 R4, c[0x0][0x3b8] ;  /* 0x0000ee00ff047b82 */ /* 0x000e220000000a00 */
[----:B------:R-:W-:-:S05]  /*0920*/  SHF.L.U32 R3, R8, 0x1, RZ ;  /* 0x0000000108037819 */ /* 0x000fca00000006ff */
[----:B0-----:R-:W-:-:S05]  /*0930*/  IMAD.WIDE R4, R3, 0x4, R4 ;  /* 0x0000000403047825 */ /* 0x001fca00078e0204 */
[----:B------:R2:W-:Y:S04]  /*0940*/  STG.E desc[UR36][R4.64], RZ ;  /* 0x000000ff04007986 */ /* 0x0005e8000c101924 */
[----:B------:R2:W-:Y:S01]  /*0950*/  STG.E desc[UR36][R4.64+0x4], RZ ;  /* 0x000004ff04007986 */ /* 0x0005e2000c101924 */
[----:B------:R-:W-:Y:S05]  /*0960*/  @P0 BRA `(.L_x_10) ;  /* 0x0000000000240947 */ /* 0x000fea0003800000 */
[----:B------:R-:W0:Y:S01]  /*0970*/  F2F.F64.F32 R2, R2 ;  /* 0x0000000200027310 */ /* 0x000e220000201800 */
[----:B------:R-:W-:Y:S01]  /*0980*/  MOV R0, 0x0 ;  /* 0x0000000000007802 */ /* 0x000fe20000000f00 */
[----:B------:R-:W2:Y:S03]  /*0990*/  LDCU.64 UR4, c[0x4][0x8] ;  /* 0x01000100ff0477ac */ /* 0x000ea60008000a00 */
[----:B------:R1:W3:Y:S01]  /*09a0*/  LDC.64 R8, c[0x4][R0] ;  /* 0x0100000000087b82 */ /* 0x0002e20000000a00 */
[----:B0-----:R1:W-:Y:S01]  /*09b0*/  STL.64 [R1], R2 ;  /* 0x0000000201007387 */ /* 0x0013e20000100a00 */
[----:B--2---:R-:W-:Y:S01]  /*09c0*/  IMAD.U32 R4, RZ, RZ, UR4 ;  /* 0x00000004ff047e24 */ /* 0x004fe2000f8e00ff */
[----:B------:R-:W-:-:S07]  /*09d0*/  MOV R5, UR5 ;  /* 0x0000000500057c02 */ /* 0x000fce0008000f00 */
[----:B------:R-:W-:-:S07]  /*09e0*/  LEPC R20, `(.L_x_10) ;  /* 0x000000001014794e */ /* 0x000fce0000000000 */
[----:B-1-3--:R-:W-:Y:S05]  /*09f0*/  CALL.ABS.NOINC R8 ;  /* 0x0000000008007343 */ /* 0x00afea0003c00000 */
.L_x_10:
[----:B------:R-:W-:Y:S05]  /*0a00*/  BSYNC.RECONVERGENT B6 ;  /* 0x0000000000067941 */ /* 0x000fea0003800200 */
.L_x_4:
[----:B------:R-:W3:Y:S08]  /*0a10*/  LDC.64 R2, c[0x0][0x388] ;  /* 0x0000e200ff027b82 */ /* 0x000ef00000000a00 */
[----:B-12---:R-:W1:Y:S01]  /*0a20*/  LDC.64 R4, c[0x0][0x3b0] ;  /* 0x0000ec00ff047b82 */ /* 0x006e620000000a00 */
[----:B---3--:R-:W-:-:S05]  /*0a30*/  IMAD.WIDE R2, R16, 0x4, R2 ;  /* 0x0000000410027825 */ /* 0x008fca00078e0202 */
[----:B------:R-:W2:Y:S04]  /*0a40*/  LDG.E R0, desc[UR36][R2.64] ;  /* 0x0000002402007981 */ /* 0x000ea8000c1e1900 */
[----:B0-----:R-:W2:Y:S01]  /*0a50*/  LDG.E R7, desc[UR36][R2.64+0x4] ;  /* 0x0000042402077981 */ /* 0x001ea2000c1e1900 */
[----:B-1----:R-:W-:-:S05]  /*0a60*/  IMAD.WIDE R16, R16, 0x4, R4 ;  /* 0x0000000410107825 */ /* 0x002fca00078e0204 */
[----:B------:R-:W-:Y:S01]  /*0a70*/  STG.E desc[UR36][R16.64+0x4], RZ ;  /* 0x000004ff10007986 */ /* 0x000fe2000c101924 */
[----:B--2---:R-:W-:-:S04]  /*0a80*/  FADD R0, R0, R7 ;  /* 0x0000000700007221 */ /* 0x004fc80000000000 */
[----:B------:R-:W-:-:S04]  /*0a90*/  FMUL R0, R0, 0.5 ;  /* 0x3f00000000007820 */ /* 0x000fc80000400000 */
[----:B------:R-:W-:-:S05]  /*0aa0*/  FMUL R5, R0, R0 ;  /* 0x0000000000057220 */ /* 0x000fca0000400000 */
[----:B------:R-:W-:Y:S04]  /*0ab0*/  STG.E desc[UR36][R16.64], R5 ;  /* 0x0000000510007986 */ /* 0x000fe8000c101924 */
[----:B------:R-:W-:Y:S01]  /*0ac0*/  STG.E desc[UR36][R16.64+0x8], R5 ;  /* 0x0000080510007986 */ /* 0x000fe2000c101924 */
[----:B------:R-:W-:Y:S05]  /*0ad0*/  EXIT ;  /* 0x000000000000794d */ /* 0x000fea0003800000 */
        .weak           $__internal_0_$__cuda_sm3x_div_rn_noftz_f32_slowpath
        .type           $__internal_0_$__cuda_sm3x_div_rn_noftz_f32_slowpath,@function
        .size           $__internal_0_$__cuda_sm3x_div_rn_noftz_f32_slowpath,(.L_x_23 - $__internal_0_$__cuda_sm3x_div_rn_noftz_f32_slowpath)
$__internal_0_$__cuda_sm3x_div_rn_noftz_f32_slowpath:
[----:B------:R-:W-:Y:S01]  /*0ae0*/  SHF.R.U32.HI R13, RZ, 0x17, R2 ;  /* 0x00000017ff0d7819 */ /* 0x000fe20000011602 */
[----:B------:R-:W-:Y:S01]  /*0af0*/  BSSY.RECONVERGENT B1, `(.L_x_11) ;  /* 0x0000063000017945 */ /* 0x000fe20003800200 */
[----:B------:R-:W-:Y:S02]  /*0b00*/  SHF.R.U32.HI R4, RZ, 0x17, R5 ;  /* 0x00000017ff047819 */ /* 0x000fe40000011605 */
[----:B------:R-:W-:Y:S02]  /*0b10*/  LOP3.LUT R13, R13, 0xff, RZ, 0xc0, !PT ;  /* 0x000000ff0d0d7812 */ /* 0x000fe400078ec0ff */
[----:B------:R-:W-:Y:S02]  /*0b20*/  LOP3.LUT R18, R4, 0xff, RZ, 0xc0, !PT ;  /* 0x000000ff04127812 */ /* 0x000fe400078ec0ff */
[----:B------:R-:W-:Y:S02]  /*0b30*/  IADD3 R20, PT, PT, R13, -0x1, RZ ;  /* 0xffffffff0d147810 */ /* 0x000fe40007ffe0ff */
[----:B------:R-:W-:Y:S01]  /*0b40*/  MOV R4, R2 ;  /* 0x0000000200047202 */ /* 0x000fe20000000f00 */
[----:B------:R-:W-:Y:S01]  /*0b50*/  VIADD R19, R18, 0xffffffff ;  /* 0xffffffff12137836 */ /* 0x000fe20000000000 */
[----:B------:R-:W-:-:S04]  /*0b60*/  ISETP.GT.U32.AND P0, PT, R20, 0xfd, PT ;  /* 0x000000fd1400780c */ /* 0x000fc80003f04070 */
[----:B------:R-:W-:-:S13]  /*0b70*/  ISETP.GT.U32.OR P0, PT, R19, 0xfd, P0 ;  /* 0x000000fd1300780c */ /* 0x000fda0000704470 */
[----:B------:R-:W-:Y:S01]  /*0b80*/  @!P0 MOV R14, RZ ;  /* 0x000000ff000e8202 */ /* 0x000fe20000000f00 */
[----:B------:R-:W-:Y:S06]  /*0b90*/  @!P0 BRA `(.L_x_12) ;  /* 0x00000000005c8947 */ /* 0x000fec0003800000 */
[----:B------:R-:W-:Y:S02]  /*0ba0*/  FSETP.GTU.FTZ.AND P0, PT, |R5|, +INF , PT ;  /* 0x7f8000000500780b */ /* 0x000fe40003f1c200 */
[----:B------:R-:W-:-:S04]  /*0bb0*/  FSETP.GTU.FTZ.AND P1, PT, |R2|, +INF , PT ;  /* 0x7f8000000200780b */ /* 0x000fc80003f3c200 */
[----:B------:R-:W-:-:S13]  /*0bc0*/  PLOP3.LUT P0, PT, P0, P1, PT, 0xf8, 0x8f ;  /* 0x00000000008f781c */ /* 0x000fda0000703f70 */
[----:B------:R-:W-:Y:S05]  /*0bd0*/  @P0 BRA `(.L_x_13) ;  /* 0x00000004004c0947 */ /* 0x000fea0003800000 */
[----:B------:R-:W-:-:S13]  /*0be0*/  LOP3.LUT P0, RZ, R4, 0x7fffffff, R5, 0xc8, !PT ;  /* 0x7fffffff04ff7812 */ /* 0x000fda000780c805 */
[----:B------:R-:W-:Y:S05]  /*0bf0*/  @!P0 BRA `(.L_x_14) ;  /* 0x00000004003c8947 */ /* 0x000fea0003800000 */
[C---:B------:R-:W-:Y:S02]  /*0c00*/  FSETP.NEU.FTZ.AND P2, PT, |R5|.reuse, +INF , PT ;  /* 0x7f8000000500780b */ /* 0x040fe40003f5d200 */
[----:B------:R-:W-:Y:S02]  /*0c10*/  FSETP.NEU.FTZ.AND P1, PT, |R2|, +INF , PT ;  /* 0x7f8000000200780b */ /* 0x000fe40003f3d200 */
[----:B------:R-:W-:-:S11]  /*0c20*/  FSETP.NEU.FTZ.AND P0, PT, |R5|, +INF , PT ;  /* 0x7f8000000500780b */ /* 0x000fd60003f1d200 */
[----:B------:R-:W-:Y:S05]  /*0c30*/  @!P1 BRA !P2, `(.L_x_14) ;  /* 0x00000004002c9947 */ /* 0x000fea0005000000 */
[----:B------:R-:W-:-:S04]  /*0c40*/  LOP3.LUT P2, RZ, R5, 0x7fffffff, RZ, 0xc0, !PT ;  /* 0x7fffffff05ff7812 */ /* 0x000fc8000784c0ff */
[----:B------:R-:W-:-:S13]  /*0c50*/  PLOP3.LUT P1, PT, P1, P2, PT, 0x2f, 0xf2 ;  /* 0x0000000000f2781c */ /* 0x000fda0000f24577 */
[----:B------:R-:W-:Y:S05]  /*0c60*/  @P1 BRA `(.L_x_15) ;  /* 0x0000000400181947 */ /* 0x000fea0003800000 */
[----:B------:R-:W-:-:S04]  /*0c70*/  LOP3.LUT P1, RZ, R4, 0x7fffffff, RZ, 0xc0, !PT ;  /* 0x7fffffff04ff7812 */ /* 0x000fc8000782c0ff */
[----:B------:R-:W-:-:S13]  /*0c80*/  PLOP3.LUT P0, PT, P0, P1, PT, 0x2f, 0xf2 ;  /* 0x0000000000f2781c */ /* 0x000fda0000702577 */
[----:B------:R-:W-:Y:S05]  /*0c90*/  @P0 BRA `(.L_x_16) ;  /* 0x0000000400000947 */ /* 0x000fea0003800000 */
[----:B------:R-:W-:Y:S02]  /*0ca0*/  ISETP.GE.AND P0, PT, R19, RZ, PT ;  /* 0x000000ff1300720c */ /* 0x000fe40003f06270 */
[----:B------:R-:W-:-:S11]  /*0cb0*/  ISETP.GE.AND P1, PT, R20, RZ, PT ;  /* 0x000000ff1400720c */ /* 0x000fd60003f26270 */
[----:B------:R-:W-:Y:S01]  /*0cc0*/  @P0 IMAD.MOV.U32 R14, RZ, RZ, RZ ;  /* 0x000000ffff0e0224 */ /* 0x000fe200078e00ff */
[----:B------:R-:W-:Y:S01]  /*0cd0*/  @!P0 MOV R14, 0xffffffc0 ;  /* 0xffffffc0000e8802 */ /* 0x000fe20000000f00 */
[----:B------:R-:W-:Y:S01]  /*0ce0*/  @!P0 FFMA R5, R5, 1.84467440737095516160e+19, RZ ;  /* 0x5f80000005058823 */ /* 0x000fe200000000ff */
[----:B------:R-:W-:Y:S02]  /*0cf0*/  @!P1 FFMA R4, R2, 1.84467440737095516160e+19, RZ ;  /* 0x5f80000002049823 */ /* 0x000fe400000000ff */
[----:B------:R-:W-:-:S07]  /*0d00*/  @!P1 IADD3 R14, PT, PT, R14, 0x40, RZ ;  /* 0x000000400e0e9810 */ /* 0x000fce0007ffe0ff */
.L_x_12:
[----:B------:R-:W-:Y:S01]  /*0d10*/  LEA R19, R13, 0xc0800000, 0x17 ;  /* 0xc08000000d137811 */ /* 0x000fe200078eb8ff */
[----:B------:R-:W-:Y:S01]  /*0d20*/  BSSY.RECONVERGENT B2, `(.L_x_17) ;  /* 0x0000036000027945 */ /* 0x000fe20003800200 */
[----:B------:R-:W-:-:S03]  /*0d30*/  IADD3 R18, PT, PT, R18, -0x7f, RZ ;  /* 0xffffff8112127810 */ /* 0x000fc60007ffe0ff */
[----:B------:R-:W-:Y:S02]  /*0d40*/  IMAD.IADD R21, R4, 0x1, -R19 ;  /* 0x0000000104157824 */ /* 0x000fe400078e0a13 */
[C---:B------:R-:W-:Y:S02]  /*0d50*/  IMAD R4, R18.reuse, -0x800000, R5 ;  /* 0xff80000012047824 */ /* 0x040fe400078e0205 */
[----:B------:R0:W1:Y:S01]  /*0d60*/  MUFU.RCP R19, R21 ;  /* 0x0000001500137308 */ /* 0x0000620000001000 */
[----:B------:R-:W-:Y:S01]  /*0d70*/  FADD.FTZ R23, -R21, -RZ ;  /* 0x800000ff15177221 */ /* 0x000fe20000010100 */
[----:B0-----:R-:W-:-:S04]  /*0d80*/  IADD3 R21, PT, PT, R18, 0x7f, -R13 ;  /* 0x0000007f12157810 */ /* 0x001fc80007ffe80d */
[----:B------:R-:W-:Y:S01]  /*0d90*/  IADD3 R21, PT, PT, R21, R14, RZ ;  /* 0x0000000e15157210 */ /* 0x000fe20007ffe0ff */
[----:B-1----:R-:W-:-:S04]  /*0da0*/  FFMA R20, R19, R23, 1 ;  /* 0x3f80000013147423 */ /* 0x002fc80000000017 */
[----:B------:R-:W-:-:S04]  /*0db0*/  FFMA R5, R19, R20, R19 ;  /* 0x0000001413057223 */ /* 0x000fc80000000013 */
[----:B------:R-:W-:-:S04]  /*0dc0*/  FFMA R20, R4, R5, RZ ;  /* 0x0000000504147223 */ /* 0x000fc800000000ff */
[----:B------:R-:W-:-:S04]  /*0dd0*/  FFMA R19, R23, R20, R4 ;  /* 0x0000001417137223 */ /* 0x000fc80000000004 */
[----:B------:R-:W-:-:S04]  /*0de0*/  FFMA R20, R5, R19, R20 ;  /* 0x0000001305147223 */ /* 0x000fc80000000014 */
[----:B------:R-:W-:-:S04]  /*0df0*/  FFMA R19, R23, R20, R4 ;  /* 0x0000001417137223 */ /* 0x000fc80000000004 */
[----:B------:R-:W-:-:S05]  /*0e00*/  FFMA R4, R5, R19, R20 ;  /* 0x0000001305047223 */ /* 0x000fca0000000014 */
[----:B------:R-:W-:-:S04]  /*0e10*/  SHF.R.U32.HI R13, RZ, 0x17, R4 ;  /* 0x00000017ff0d7819 */ /* 0x000fc80000011604 */
[----:B------:R-:W-:-:S04]  /*0e20*/  LOP3.LUT R13, R13, 0xff, RZ, 0xc0, !PT ;  /* 0x000000ff0d0d7812 */ /* 0x000fc800078ec0ff */
[----:B------:R-:W-:-:S05]  /*0e30*/  IADD3 R18, PT, PT, R13, R21, RZ ;  /* 0x000000150d127210 */ /* 0x000fca0007ffe0ff */
[----:B------:R-:W-:-:S05]  /*0e40*/  VIADD R13, R18, 0xffffffff ;  /* 0xffffffff120d7836 */ /* 0x000fca0000000000 */
[----:B------:R-:W-:-:S13]  /*0e50*/  ISETP.GE.U32.AND P0, PT, R13, 0xfe, PT ;  /* 0x000000fe0d00780c */ /* 0x000fda0003f06070 */
[----:B------:R-:W-:Y:S05]  /*0e60*/  @!P0 BRA `(.L_x_18) ;  /* 0x0000000000808947 */ /* 0x000fea0003800000 */
[----:B------:R-:W-:-:S13]  /*0e70*/  ISETP.GT.AND P0, PT, R18, 0xfe, PT ;  /* 0x000000fe1200780c */ /* 0x000fda0003f04270 */
[----:B------:R-:W-:Y:S05]  /*0e80*/  @P0 BRA `(.L_x_19) ;  /* 0x00000000006c0947 */ /* 0x000fea0003800000 */
[----:B------:R-:W-:-:S13]  /*0e90*/  ISETP.GE.AND P0, PT, R18, 0x1, PT ;  /* 0x000000011200780c */ /* 0x000fda0003f06270 */
[----:B------:R-:W-:Y:S05]  /*0ea0*/  @P0 BRA `(.L_x_20) ;  /* 0x0000000000740947 */ /* 0x000fea0003800000 */
[----:B------:R-:W-:Y:S02]  /*0eb0*/  ISETP.GE.AND P0, PT, R18, -0x18, PT ;  /* 0xffffffe81200780c */ /* 0x000fe40003f06270 */
[----:B------:R-:W-:-:S11]  /*0ec0*/  LOP3.LUT R4, R4, 0x80000000, RZ, 0xc0, !PT ;  /* 0x8000000004047812 */ /* 0x000fd600078ec0ff */
[----:B------:R-:W-:Y:S05]  /*0ed0*/  @!P0 BRA `(.L_x_20) ;  /* 0x0000000000688947 */ /* 0x000fea0003800000 */
[-CC-:B------:R-:W-:Y:S01]  /*0ee0*/  FFMA.RZ R13, R5, R19.reuse, R20.reuse ;  /* 0x00000013050d7223 */ /* 0x180fe2000000c014 */
[C---:B------:R-:W-:Y:S02]  /*0ef0*/  ISETP.NE.AND P2, PT, R18.reuse, RZ, PT ;  /* 0x000000ff1200720c */ /* 0x040fe40003f45270 */
[C---:B------:R-:W-:Y:S02]  /*0f00*/  ISETP.NE.AND P1, PT, R18.reuse, RZ, PT ;  /* 0x000000ff1200720c */ /* 0x040fe40003f25270 */
[----:B------:R-:W-:Y:S01]  /*0f10*/  LOP3.LUT R14, R13, 0x7fffff, RZ, 0xc0, !PT ;  /* 0x007fffff0d0e7812 */ /* 0x000fe200078ec0ff */
[CCC-:B------:R-:W-:Y:S01]  /*0f20*/  FFMA.RP R13, R5.reuse, R19.reuse, R20.reuse ;  /* 0x00000013050d7223 */ /* 0x1c0fe20000008014 */
[----:B------:R-:W-:Y:S01]  /*0f30*/  FFMA.RM R20, R5, R19, R20 ;  /* 0x0000001305147223 */ /* 0x000fe20000004014 */
[----:B------:R-:W-:Y:S02]  /*0f40*/  IADD3 R5, PT, PT, R18, 0x20, RZ ;  /* 0x0000002012057810 */ /* 0x000fe40007ffe0ff */
[----:B------:R-:W-:-:S02]  /*0f50*/  LOP3.LUT R14, R14, 0x800000, RZ, 0xfc, !PT ;  /* 0x008000000e0e7812 */ /* 0x000fc400078efcff */
[----:B------:R-:W-:Y:S02]  /*0f60*/  IADD3 R18, PT, PT, -R18, RZ, RZ ;  /* 0x000000ff12127210 */ /* 0x000fe40007ffe1ff */
[----:B------:R-:W-:Y:S02]  /*0f70*/  SHF.L.U32 R5, R14, R5, RZ ;  /* 0x000000050e057219 */ /* 0x000fe400000006ff */
[----:B------:R-:W-:Y:S02]  /*0f80*/  FSETP.NEU.FTZ.AND P0, PT, R13, R20, PT ;  /* 0x000000140d00720b */ /* 0x000fe40003f1d000 */
[----:B------:R-:W-:Y:S02]  /*0f90*/  SEL R13, R18, RZ, P2 ;  /* 0x000000ff120d7207 */ /* 0x000fe40001000000 */
[----:B------:R-:W-:Y:S02]  /*0fa0*/  ISETP.NE.AND P1, PT, R5, RZ, P1 ;  /* 0x000000ff0500720c */ /* 0x000fe40000f25270 */
[----:B------:R-:W-:-:S02]  /*0fb0*/  SHF.R.U32.HI R13, RZ, R13, R14 ;  /* 0x0000000dff0d7219 */ /* 0x000fc4000001160e */
[----:B------:R-:W-:Y:S02]  /*0fc0*/  PLOP3.LUT P0, PT, P0, P1, PT, 0xf8, 0x8f ;  /* 0x00000000008f781c */ /* 0x000fe40000703f70 */
[----:B------:R-:W-:Y:S02]  /*0fd0*/  SHF.R.U32.HI R14, RZ, 0x1, R13 ;  /* 0x00000001ff0e7819 */ /* 0x000fe4000001160d */
[----:B------:R-:W-:-:S04]  /*0fe0*/  SEL R5, RZ, 0x1, !P0 ;  /* 0x00000001ff057807 */ /* 0x000fc80004000000 */
[----:B------:R-:W-:-:S04]  /*0ff0*/  LOP3.LUT R18, R5, 0x1, R14, 0xf8, !PT ;  /* 0x0000000105127812 */ /* 0x000fc800078ef80e */
[----:B------:R-:W-:-:S04]  /*1000*/  LOP3.LUT R13, R18, R13, RZ, 0xc0, !PT ;  /* 0x0000000d120d7212 */ /* 0x000fc800078ec0ff */
[----:B------:R-:W-:-:S04]  /*1010*/  IADD3 R13, PT, PT, R14, R13, RZ ;  /* 0x0000000d0e0d7210 */ /* 0x000fc80007ffe0ff */
[----:B------:R-:W-:Y:S01]  /*1020*/  LOP3.LUT R4, R13, R4, RZ, 0xfc, !PT ;  /* 0x000000040d047212 */ /* 0x000fe200078efcff */
[----:B------:R-:W-:Y:S06]  /*1030*/  BRA `(.L_x_20) ;  /* 0x0000000000107947 */ /* 0x000fec0003800000 */
.L_x_19:
[----:B------:R-:W-:-:S04]  /*1040*/  LOP3.LUT R4, R4, 0x80000000, RZ, 0xc0, !PT ;  /* 0x8000000004047812 */ /* 0x000fc800078ec0ff */
[----:B------:R-:W-:Y:S01]  /*1050*/  LOP3.LUT R4, R4, 0x7f800000, RZ, 0xfc, !PT ;  /* 0x7f80000004047812 */ /* 0x000fe200078efcff */
[----:B------:R-:W-:Y:S06]  /*1060*/  BRA `(.L_x_20) ;  /* 0x0000000000047947 */ /* 0x000fec0003800000 */
.L_x_18:
[----:B------:R-:W-:-:S07]  /*1070*/  IMAD R4, R21, 0x800000, R4 ;  /* 0x0080000015047824 */ /* 0x000fce00078e0204 */
.L_x_20:
[----:B------:R-:W-:Y:S05]  /*1080*/  BSYNC.RECONVERGENT B2 ;  /* 0x0000000000027941 */ /* 0x000fea0003800200 */
.L_x_17:
[----:B------:R-:W-:Y:S05]  /*1090*/  BRA `(.L_x_21) ;  /* 0x0000000000207947 */ /* 0x000fea0003800000 */
.L_x_16:
[----:B------:R-:W-:-:S04]  /*10a0*/  LOP3.LUT R4, R4, 0x80000000, R5, 0x48, !PT ;  /* 0x8000000004047812 */ /* 0x000fc800078e4805 */
[----:B------:R-:W-:Y:S01]  /*10b0*/  LOP3.LUT R4, R4, 0x7f800000, RZ, 0xfc, !PT ;  /* 0x7f80000004047812 */ /* 0x000fe200078efcff */
[----:B------:R-:W-:Y:S06]  /*10c0*/  BRA `(.L_x_21) ;  /* 0x0000000000147947 */ /* 0x000fec0003800000 */
.L_x_15:
[----:B------:R-:W-:Y:S01]  /*10d0*/  LOP3.LUT R4, R4, 0x80000000, R5, 0x48, !PT ;  /* 0x8000000004047812 */ /* 0x000fe200078e4805 */
[----:B------:R-:W-:Y:S06]  /*10e0*/  BRA `(.L_x_21) ;  /* 0x00000000000c7947 */ /* 0x000fec0003800000 */
.L_x_14:
[----:B------:R-:W0:Y:S01]  /*10f0*/  MUFU.RSQ R4, -QNAN ;  /* 0xffc0000000047908 */ /* 0x000e220000001400 */
[----:B------:R-:W-:Y:S05]  /*1100*/  BRA `(.L_x_21) ;  /* 0x0000000000047947 */ /* 0x000fea0003800000 */
.L_x_13:
[----:B------:R-:W-:-:S07]  /*1110*/  FADD.FTZ R4, R5, R2 ;  /* 0x0000000205047221 */ /* 0x000fce0000010000 */
.L_x_21:
[----:B------:R-:W-:Y:S05]  /*1120*/  BSYNC.RECONVERGENT B1 ;  /* 0x0000000000017941 */ /* 0x000fea0003800200 */
.L_x_11:
[----:B------:R-:W-:Y:S01]  /*1130*/  HFMA2 R5, -RZ, RZ, 0, 0 ;  /* 0x00000000ff057431 */ /* 0x000fe200000001ff */
[----:B0-----:R-:W-:Y:S02]  /*1140*/  MOV R21, R4 ;  /* 0x0000000400157202 */ /* 0x001fe40000000f00 */
[----:B------:R-:W-:-:S04]  /*1150*/  MOV R4, R12 ;  /* 0x0000000c00047202 */ /* 0x000fc80000000f00 */
[----:B------:R-:W-:Y:S05]  /*1160*/  RET.REL.NODEC R4 `(project_gaussians) ;  /* 0xffffffec04a47950 */ /* 0x000fea0003c3ffff */
.L_x_22:
[----:B------:R-:W-:-:S00]  /*1170*/  BRA `(.L_x_22) ;  /* 0xfffffffc00fc7947 */ /* 0x000fc0000383ffff */
[----:B------:R-:W-:-:S00]  /*1180*/  NOP ;  /* 0x0000000000007918 */ /* 0x000fc00000000000 */
[----:B------:R-:W-:-:S00]  /*1190*/  NOP ;  /* 0x0000000000007918 */ /* 0x000fc00000000000 */
[----:B------:R-:W-:-:S00]  /*11a0*/  NOP ;  /* 0x0000000000007918 */ /* 0x000fc00000000000 */
[----:B------:R-:W-:-:S00]  /*11b0*/  NOP ;  /* 0x0000000000007918 */ /* 0x000fc00000000000 */
[----:B------:R-:W-:-:S00]  /*11c0*/  NOP ;  /* 0x0000000000007918 */ /* 0x000fc00000000000 */
[----:B------:R-:W-:-:S00]  /*11d0*/  NOP ;  /* 0x0000000000007918 */ /* 0x000fc00000000000 */
[----:B------:R-:W-:-:S00]  /*11e0*/  NOP ;  /* 0x0000000000007918 */ /* 0x000fc00000000000 */
[----:B------:R-:W-:-:S00]  /*11f0*/  NOP ;  /* 0x0000000000007918 */ /* 0x000fc00000000000 */
.L_x_23:


//--------------------- .nv.global.init           --------------------------
	.section	.nv.global.init,"aw",@progbits
.nv.global.init:
	.type		$str,@object
	.size		$str,(.L_0 - $str)
$str:
        /*0000*/ 	.byte	0x57, 0x61, 0x72, 0x6e, 0x69, 0x6e, 0x67, 0x3a, 0x20, 0x70, 0x77, 0x20, 0x6e, 0x65, 0x61, 0x72
        /*0010*/ 	.byte	0x20, 0x7a, 0x65, 0x72, 0x6f, 0x20, 0x66, 0x6f, 0x72, 0x20, 0x69, 0x64, 0x78, 0x20, 0x31, 0x30
        /*0020*/ 	.byte	0x30, 0x3a, 0x20, 0x25, 0x66, 0x0a, 0x00
.L_0:


//--------------------- .nv.shared.reserved.0     --------------------------
	.section	.nv.shared.reserved.0,"aw",@nobits
	.weak		__nv_reservedSMEM_offset_0_alias
	.size		__nv_reservedSMEM_offset_0_alias, 0, 64
	.other		__nv_reservedSMEM_offset_0_alias,@"STO_CUDA_RESERVED_SHARED STV_DEFAULT"
__nv_reservedSMEM_offset_0_alias:
	.zero		0
	.zero		64


//--------------------- .nv.constant0.project_gaussians --------------------------
	.section	.nv.constant0.project_gaussians,"a",@progbits
	.sectionflags	@""
	.align	4
.nv.constant0.project_gaussians:
	.zero		964


//--------------------- SYMBOLS --------------------------

	.type		.nv.reservedSmem.offset0,@object
	.size		.nv.reservedSmem.offset0,0x4
	.type		vprintf,@function
